//
// Generated by NVIDIA NVVM Compiler
//
// Compiler Build ID: CL-36424714
// Cuda compilation tools, release 13.0, V13.0.88
// Based on NVVM 20.0.0
//

.version 9.0
.target sm_100
.address_size 64

	// .globl	_Z20TiledMatrixMulKernelPfS_S_i
// _ZZ20TiledMatrixMulKernelPfS_S_iE6M_tile has been demoted
// _ZZ20TiledMatrixMulKernelPfS_S_iE6N_tile has been demoted

.visible .entry _Z20TiledMatrixMulKernelPfS_S_i(
	.param .u64 .ptr .align 1 _Z20TiledMatrixMulKernelPfS_S_i_param_0,
	.param .u64 .ptr .align 1 _Z20TiledMatrixMulKernelPfS_S_i_param_1,
	.param .u64 .ptr .align 1 _Z20TiledMatrixMulKernelPfS_S_i_param_2,
	.param .u32 _Z20TiledMatrixMulKernelPfS_S_i_param_3
)
{
	.reg .pred 	%p<8>;
	.reg .b32 	%r<43>;
	.reg .b32 	%f<63>;
	.reg .b64 	%rd<13>;
	// demoted variable
	.shared .align 4 .b8 _ZZ20TiledMatrixMulKernelPfS_S_iE6M_tile[1024];
	// demoted variable
	.shared .align 4 .b8 _ZZ20TiledMatrixMulKernelPfS_S_iE6N_tile[1024];
	ld.param.u64 	%rd4, [_Z20TiledMatrixMulKernelPfS_S_i_param_0];
	ld.param.u64 	%rd5, [_Z20TiledMatrixMulKernelPfS_S_i_param_1];
	ld.param.u64 	%rd6, [_Z20TiledMatrixMulKernelPfS_S_i_param_2];
	ld.param.u32 	%r24, [_Z20TiledMatrixMulKernelPfS_S_i_param_3];
	mov.u32 	%r25, %ctaid.y;
	shl.b32 	%r26, %r25, 4;
	mov.u32 	%r40, %tid.y;
	add.s32 	%r2, %r26, %r40;
	mov.u32 	%r27, %ctaid.x;
	shl.b32 	%r3, %r27, 4;
	mov.u32 	%r38, %tid.x;
	add.s32 	%r5, %r3, %r38;
	setp.lt.s32 	%p1, %r24, 1;
	mov.f32 	%f62, 0f00000000;
	@%p1 bra 	$L__BB0_7;
	add.s32 	%r28, %r24, 15;
	shr.u32 	%r29, %r28, 4;
	shl.b32 	%r30, %r40, 6;
	mov.u32 	%r31, _ZZ20TiledMatrixMulKernelPfS_S_iE6M_tile;
	add.s32 	%r6, %r31, %r30;
	shl.b32 	%r32, %r38, 2;
	add.s32 	%r7, %r6, %r32;
	mov.u32 	%r33, _ZZ20TiledMatrixMulKernelPfS_S_iE6N_tile;
	add.s32 	%r9, %r33, %r32;
	add.s32 	%r8, %r9, %r30;
	neg.s32 	%r42, %r29;
	mad.lo.s32 	%r34, %r40, %r24, %r38;
	add.s32 	%r41, %r34, %r3;
	shl.b32 	%r12, %r24, 4;
	mad.lo.s32 	%r39, %r24, %r2, %r38;
	cvta.to.global.u64 	%rd1, %rd4;
	cvta.to.global.u64 	%rd2, %rd5;
	mov.f32 	%f62, 0f00000000;
$L__BB0_2:
	setp.ge.u32 	%p2, %r2, %r24;
	mul.wide.s32 	%rd7, %r39, 4;
	add.s64 	%rd3, %rd1, %rd7;
	setp.ge.s32 	%p3, %r38, %r24;
	mov.f32 	%f60, 0f00000000;
	or.pred  	%p4, %p2, %p3;
	@%p4 bra 	$L__BB0_4;
	ld.global.f32 	%f60, [%rd3];
$L__BB0_4:
	st.shared.f32 	[%r7], %f60;
	mov.f32 	%f61, 0f00000000;
	max.s32 	%r35, %r5, %r40;
	setp.ge.s32 	%p5, %r35, %r24;
	@%p5 bra 	$L__BB0_6;
	mul.wide.s32 	%rd8, %r41, 4;
	add.s64 	%rd9, %rd2, %rd8;
	ld.global.f32 	%f61, [%rd9];
$L__BB0_6:
	st.shared.f32 	[%r8], %f61;
	bar.sync 	0;
	ld.shared.f32 	%f12, [%r6];
	ld.shared.f32 	%f13, [%r9];
	fma.rn.f32 	%f14, %f12, %f13, %f62;
	ld.shared.f32 	%f15, [%r6+4];
	ld.shared.f32 	%f16, [%r9+64];
	fma.rn.f32 	%f17, %f15, %f16, %f14;
	ld.shared.f32 	%f18, [%r6+8];
	ld.shared.f32 	%f19, [%r9+128];
	fma.rn.f32 	%f20, %f18, %f19, %f17;
	ld.shared.f32 	%f21, [%r6+12];
	ld.shared.f32 	%f22, [%r9+192];
	fma.rn.f32 	%f23, %f21, %f22, %f20;
	ld.shared.f32 	%f24, [%r6+16];
	ld.shared.f32 	%f25, [%r9+256];
	fma.rn.f32 	%f26, %f24, %f25, %f23;
	ld.shared.f32 	%f27, [%r6+20];
	ld.shared.f32 	%f28, [%r9+320];
	fma.rn.f32 	%f29, %f27, %f28, %f26;
	ld.shared.f32 	%f30, [%r6+24];
	ld.shared.f32 	%f31, [%r9+384];
	fma.rn.f32 	%f32, %f30, %f31, %f29;
	ld.shared.f32 	%f33, [%r6+28];
	ld.shared.f32 	%f34, [%r9+448];
	fma.rn.f32 	%f35, %f33, %f34, %f32;
	ld.shared.f32 	%f36, [%r6+32];
	ld.shared.f32 	%f37, [%r9+512];
	fma.rn.f32 	%f38, %f36, %f37, %f35;
	ld.shared.f32 	%f39, [%r6+36];
	ld.shared.f32 	%f40, [%r9+576];
	fma.rn.f32 	%f41, %f39, %f40, %f38;
	ld.shared.f32 	%f42, [%r6+40];
	ld.shared.f32 	%f43, [%r9+640];
	fma.rn.f32 	%f44, %f42, %f43, %f41;
	ld.shared.f32 	%f45, [%r6+44];
	ld.shared.f32 	%f46, [%r9+704];
	fma.rn.f32 	%f47, %f45, %f46, %f44;
	ld.shared.f32 	%f48, [%r6+48];
	ld.shared.f32 	%f49, [%r9+768];
	fma.rn.f32 	%f50, %f48, %f49, %f47;
	ld.shared.f32 	%f51, [%r6+52];
	ld.shared.f32 	%f52, [%r9+832];
	fma.rn.f32 	%f53, %f51, %f52, %f50;
	ld.shared.f32 	%f54, [%r6+56];
	ld.shared.f32 	%f55, [%r9+896];
	fma.rn.f32 	%f56, %f54, %f55, %f53;
	ld.shared.f32 	%f57, [%r6+60];
	ld.shared.f32 	%f58, [%r9+960];
	fma.rn.f32 	%f62, %f57, %f58, %f56;
	bar.sync 	0;
	add.s32 	%r42, %r42, 1;
	setp.ne.s32 	%p6, %r42, 0;
	add.s32 	%r41, %r41, %r12;
	add.s32 	%r40, %r40, 16;
	add.s32 	%r39, %r39, 16;
	add.s32 	%r38, %r38, 16;
	@%p6 bra 	$L__BB0_2;
$L__BB0_7:
	max.s32 	%r36, %r2, %r5;
	setp.ge.s32 	%p7, %r36, %r24;
	@%p7 bra 	$L__BB0_9;
	mad.lo.s32 	%r37, %r24, %r2, %r5;
	cvta.to.global.u64 	%rd10, %rd6;
	mul.wide.s32 	%rd11, %r37, 4;
	add.s64 	%rd12, %rd10, %rd11;
	st.global.f32 	[%rd12], %f62;
$L__BB0_9:
	ret;

}


// ===== COMPILED SASS (sm_100) =====

	.target	sm_100

	.elftype	@"ET_EXEC"


//--------------------- .note.nv.tkinfo           --------------------------
	.section	.note.nv.tkinfo,"",@"SHT_NOTE"
	.sectionflags	@"SHF_NOTE_NV_TKINFO"
	.tkinfo
        /*0018*/ 	.word	0x00000002
        /*0030*/ 	.string	""
        /*0030*/ 	.string	"ptxas"
        /*0030*/ 	.string	"Cuda compilation tools, release 13.0, V13.0.88"
        /*0030*/ 	.string	"Build cuda_13.0.r13.0/compiler.36424714_0"
        /*0030*/ 	.string	"-arch sm_100 -m 64 "



//--------------------- .note.nv.cuinfo           --------------------------
	.section	.note.nv.cuinfo,"",@"SHT_NOTE"
	.sectionflags	@"SHF_NOTE_NV_CUINFO"
        /*0018*/ 	.short	0x0002
        /*001a*/ 	.short	0x0064
        /*001c*/ 	.short	0x0082
	.zero		2


//--------------------- .nv.info                  --------------------------
	.section	.nv.info,"",@"SHT_CUDA_INFO"
	.align	4


	//----- nvinfo : EIATTR_REGCOUNT
	.align		4
        /*0000*/ 	.byte	0x04, 0x2f
        /*0002*/ 	.short	(.L_1 - .L_0)
	.align		4
.L_0:
        /*0004*/ 	.word	index@(_Z20TiledMatrixMulKernelPfS_S_i)
        /*0008*/ 	.word	0x00000020


	//----- nvinfo : EIATTR_FRAME_SIZE
	.align		4
.L_1:
        /*000c*/ 	.byte	0x04, 0x11
        /*000e*/ 	.short	(.L_3 - .L_2)
	.align		4
.L_2:
        /*0010*/ 	.word	index@(_Z20TiledMatrixMulKernelPfS_S_i)
        /*0014*/ 	.word	0x00000000


	//----- nvinfo : EIATTR_MIN_STACK_SIZE
	.align		4
.L_3:
        /*0018*/ 	.byte	0x04, 0x12
        /*001a*/ 	.short	(.L_5 - .L_4)
	.align		4
.L_4:
        /*001c*/ 	.word	index@(_Z20TiledMatrixMulKernelPfS_S_i)
        /*0020*/ 	.word	0x00000000
.L_5:


//--------------------- .nv.compat                --------------------------
	.section	.nv.compat,"",@"SHT_CUDA_COMPAT_INFO"
	.align	4
        /*0000*/ 	.byte	0x02, 0x09, 0x00, 0x00, 0x02, 0x02, 0x01, 0x00, 0x02, 0x05, 0x05, 0x00, 0x03, 0x07, 0x01, 0x01
        /*0010*/ 	.byte	0x02, 0x03, 0x00, 0x00, 0x02, 0x06, 0x01, 0x00, 0x04, 0x0b, 0x08, 0x00, 0x09, 0x00, 0x00, 0x00
        /*0020*/ 	.byte	0x00, 0x00, 0x00, 0x00


//--------------------- .nv.info._Z20TiledMatrixMulKernelPfS_S_i --------------------------
	.section	.nv.info._Z20TiledMatrixMulKernelPfS_S_i,"",@"SHT_CUDA_INFO"
	.sectionflags	@""
	.align	4


	//----- nvinfo : EIATTR_CUDA_API_VERSION
	.align		4
        /*0000*/ 	.byte	0x04, 0x37
        /*0002*/ 	.short	(.L_7 - .L_6)
.L_6:
        /*0004*/ 	.word	0x00000082


	//----- nvinfo : EIATTR_KPARAM_INFO
	.align		4
.L_7:
        /*0008*/ 	.byte	0x04, 0x17
        /*000a*/ 	.short	(.L_9 - .L_8)
.L_8:
        /*000c*/ 	.word	0x00000000
        /*0010*/ 	.short	0x0003
        /*0012*/ 	.short	0x0018
        /*0014*/ 	.byte	0x00, 0xf0, 0x11, 0x00


	//----- nvinfo : EIATTR_KPARAM_INFO
	.align		4
.L_9:
        /*0018*/ 	.byte	0x04, 0x17
        /*001a*/ 	.short	(.L_11 - .L_10)
.L_10:
        /*001c*/ 	.word	0x00000000
        /*0020*/ 	.short	0x0002
        /*0022*/ 	.short	0x0010
        /*0024*/ 	.byte	0x00, 0xf5, 0x21, 0x00


	//----- nvinfo : EIATTR_KPARAM_INFO
	.align		4
.L_11:
        /*0028*/ 	.byte	0x04, 0x17
        /*002a*/ 	.short	(.L_13 - .L_12)
.L_12:
        /*002c*/ 	.word	0x00000000
        /*0030*/ 	.short	0x0001
        /*0032*/ 	.short	0x0008
        /*0034*/ 	.byte	0x00, 0xf5, 0x21, 0x00


	//----- nvinfo : EIATTR_KPARAM_INFO
	.align		4
.L_13:
        /*0038*/ 	.byte	0x04, 0x17
        /*003a*/ 	.short	(.L_15 - .L_14)
.L_14:
        /*003c*/ 	.word	0x00000000
        /*0040*/ 	.short	0x0000
        /*0042*/ 	.short	0x0000
        /*0044*/ 	.byte	0x00, 0xf5, 0x21, 0x00


	//----- nvinfo : EIATTR_SPARSE_MMA_MASK
	.align		4
.L_15:
        /*0048*/ 	.byte	0x03, 0x50
        /*004a*/ 	.short	0x0000


	//----- nvinfo : EIATTR_MAXREG_COUNT
	.align		4
        /*004c*/ 	.byte	0x03, 0x1b
        /*004e*/ 	.short	0x00ff


	//----- nvinfo : EIATTR_NUM_BARRIERS
	.align		4
        /*0050*/ 	.byte	0x02, 0x4c
        /*0052*/ 	.byte	0x01
	.zero		1


	//----- nvinfo : EIATTR_MERCURY_ISA_VERSION
	.align		4
        /*0054*/ 	.byte	0x03, 0x5f
        /*0056*/ 	.short	0x0101


	//----- nvinfo : EIATTR_VRC_CTA_INIT_COUNT
	.align		4
        /*0058*/ 	.byte	0x02, 0x4a
	.zero		1
	.zero		1


	//----- nvinfo : EIATTR_EXIT_INSTR_OFFSETS
	.align		4
        /*005c*/ 	.byte	0x04, 0x1c
        /*005e*/ 	.short	(.L_17 - .L_16)


	//   ....[0]....
.L_16:
        /*0060*/ 	.word	0x000005c0


	//   ....[1]....
        /*0064*/ 	.word	0x00000610


	//----- nvinfo : EIATTR_CBANK_PARAM_SIZE
	.align		4
.L_17:
        /*0068*/ 	.byte	0x03, 0x19
        /*006a*/ 	.short	0x001c


	//----- nvinfo : EIATTR_PARAM_CBANK
	.align		4
        /*006c*/ 	.byte	0x04, 0x0a
        /*006e*/ 	.short	(.L_19 - .L_18)
	.align		4
.L_18:
        /*0070*/ 	.word	index@(.nv.constant0._Z20TiledMatrixMulKernelPfS_S_i)
        /*0074*/ 	.short	0x0380
        /*0076*/ 	.short	0x001c


	//----- nvinfo : EIATTR_SW_WAR
	.align		4
.L_19:
        /*0078*/ 	.byte	0x04, 0x36
        /*007a*/ 	.short	(.L_21 - .L_20)
.L_20:
        /*007c*/ 	.word	0x00000008
.L_21:


//--------------------- .nv.callgraph             --------------------------
	.section	.nv.callgraph,"",@"SHT_CUDA_CALLGRAPH"
	.align	4
	.sectionentsize	8
	.align		4
        /*0000*/ 	.word	0x00000000
	.align		4
        /*0004*/ 	.word	0xffffffff
	.align		4
        /*0008*/ 	.word	0x00000000
	.align		4
        /*000c*/ 	.word	0xfffffffe
	.align		4
        /*0010*/ 	.word	0x00000000
	.align		4
        /*0014*/ 	.word	0xfffffffd
	.align		4
        /*0018*/ 	.word	0x00000000
	.align		4
        /*001c*/ 	.word	0xfffffffc


//--------------------- .text._Z20TiledMatrixMulKernelPfS_S_i --------------------------
	.section	.text._Z20TiledMatrixMulKernelPfS_S_i,"ax",@progbits
	.align	128
        .global         _Z20TiledMatrixMulKernelPfS_S_i
        .type           _Z20TiledMatrixMulKernelPfS_S_i,@function
        .size           _Z20TiledMatrixMulKernelPfS_S_i,(.L_x_3 - _Z20TiledMatrixMulKernelPfS_S_i)
        .other          _Z20TiledMatrixMulKernelPfS_S_i,@"STO_CUDA_ENTRY STV_DEFAULT"
_Z20TiledMatrixMulKernelPfS_S_i:
.text._Z20TiledMatrixMulKernelPfS_S_i:
[----:B------:R-:W-:Y:S01]  /*0000*/  LDC R1, c[0x0][0x37c] ;  /* 0x0000df00ff017b82 */ /* 0x000fe20000000800 */
[----:B------:R-:W0:Y:S01]  /*0010*/  LDCU UR4, c[0x0][0x398] ;  /* 0x00007300ff0477ac */ /* 0x000e220008000800 */
[----:B------:R-:W1:Y:S01]  /*0020*/  S2R R5, SR_CTAID.Y ;  /* 0x0000000000057919 */ /* 0x000e620000002600 */
[----:B------:R-:W-:Y:S01]  /*0030*/  HFMA2 R25, -RZ, RZ, 0, 0 ;  /* 0x00000000ff197431 */ /* 0x000fe200000001ff */
[----:B------:R-:W2:Y:S01]  /*0040*/  LDCU.64 UR8, c[0x0][0x358] ;  /* 0x00006b00ff0877ac */ /* 0x000ea20008000a00 */
[----:B------:R-:W1:Y:S01]  /*0050*/  S2R R3, SR_TID.Y ;  /* 0x0000000000037919 */ /* 0x000e620000002200 */
[----:B------:R-:W3:Y:S01]  /*0060*/  S2R R10, SR_CTAID.X ;  /* 0x00000000000a7919 */ /* 0x000ee20000002500 */
[----:B------:R-:W3:Y:S01]  /*0070*/  S2R R2, SR_TID.X ;  /* 0x0000000000027919 */ /* 0x000ee20000002100 */
[----:B0-----:R-:W-:-:S04]  /*0080*/  MOV R6, UR4 ;  /* 0x0000000400067c02 */ /* 0x001fc80008000f00 */
[----:B------:R-:W-:Y:S02]  /*0090*/  ISETP.GE.AND P0, PT, R6, 0x1, PT ;  /* 0x000000010600780c */ /* 0x000fe40003f06270 */
[----:B-1----:R-:W-:Y:S02]  /*00a0*/  LEA R5, R5, R3, 0x4 ;  /* 0x0000000305057211 */ /* 0x002fe400078e20ff */
[----:B---3--:R-:W-:-:S09]  /*00b0*/  LEA R4, R10, R2, 0x4 ;  /* 0x000000020a047211 */ /* 0x008fd200078e20ff */
[----:B--2---:R-:W-:Y:S05]  /*00c0*/  @!P0 BRA `(.L_x_0) ;  /* 0x0000000400348947 */ /* 0x004fea0003800000 */
[----:B------:R-:W0:Y:S01]  /*00d0*/  S2UR UR6, SR_CgaCtaId ;  /* 0x00000000000679c3 */ /* 0x000e220000008800 */
[----:B------:R-:W-:Y:S01]  /*00e0*/  UMOV UR4, 0x400 ;  /* 0x0000040000047882 */ /* 0x000fe20000000000 */
[----:B------:R-:W-:Y:S01]  /*00f0*/  IADD3 R8, PT, PT, R6, 0xf, RZ ;  /* 0x0000000f06087810 */ /* 0x000fe20007ffe0ff */
[----:B------:R-:W-:Y:S01]  /*0100*/  UIADD3 UR5, UPT, UPT, UR4, 0x400, URZ ;  /* 0x0000040004057890 */ /* 0x000fe2000fffe0ff */
[-CC-:B------:R-:W-:Y:S01]  /*0110*/  IMAD R7, R3, R6.reuse, R2.reuse ;  /* 0x0000000603077224 */ /* 0x180fe200078e0202 */
[----:B------:R-:W-:Y:S01]  /*0120*/  MOV R25, RZ ;  /* 0x000000ff00197202 */ /* 0x000fe20000000f00 */
[----:B------:R-:W-:Y:S01]  /*0130*/  IMAD R18, R5, R6, R2 ;  /* 0x0000000605127224 */ /* 0x000fe200078e0202 */
[----:B------:R-:W-:Y:S01]  /*0140*/  SHF.R.U32.HI R8, RZ, 0x4, R8 ;  /* 0x00000004ff087819 */ /* 0x000fe20000011608 */
[----:B------:R-:W1:Y:S01]  /*0150*/  LDC R0, c[0x0][0x398] ;  /* 0x0000e600ff007b82 */ /* 0x000e620000000800 */
[----:B------:R-:W-:Y:S02]  /*0160*/  IMAD R7, R10, 0x10, R7 ;  /* 0x000000100a077824 */ /* 0x000fe400078e0207 */
[----:B------:R-:W-:-:S05]  /*0170*/  IADD3 R19, PT, PT, -R8, RZ, RZ ;  /* 0x000000ff08137210 */ /* 0x000fca0007ffe1ff */
[----:B------:R-:W2:Y:S01]  /*0180*/  LDC.64 R22, c[0x0][0x380] ;  /* 0x0000e000ff167b82 */ /* 0x000ea20000000a00 */
[----:B0-----:R-:W-:Y:S02]  /*0190*/  ULEA UR5, UR6, UR5, 0x18 ;  /* 0x0000000506057291 */ /* 0x001fe4000f8ec0ff */
[----:B------:R-:W-:-:S04]  /*01a0*/  ULEA UR4, UR6, UR4, 0x18 ;  /* 0x0000000406047291 */ /* 0x000fc8000f8ec0ff */
[----:B------:R-:W-:Y:S02]  /*01b0*/  LEA R16, R2, UR5, 0x2 ;  /* 0x0000000502107c11 */ /* 0x000fe4000f8e10ff */
[----:B------:R-:W-:-:S03]  /*01c0*/  LEA R17, R3, UR4, 0x6 ;  /* 0x0000000403117c11 */ /* 0x000fc6000f8e30ff */
[----:B------:R-:W-:Y:S01]  /*01d0*/  IMAD R21, R3, 0x40, R16 ;  /* 0x0000004003157824 */ /* 0x000fe200078e0210 */
[----:B------:R-:W-:-:S07]  /*01e0*/  LEA R20, R2, R17, 0x2 ;  /* 0x0000001102147211 */ /* 0x000fce00078e10ff */
.L_x_1:
[----:B-1----:R-:W-:Y:S01]  /*01f0*/  MOV R6, R0 ;  /* 0x0000000000067202 */ /* 0x002fe20000000f00 */
[----:B------:R-:W-:Y:S01]  /*0200*/  HFMA2 R29, -RZ, RZ, 0, 0 ;  /* 0x00000000ff1d7431 */ /* 0x000fe200000001ff */
[----:B------:R-:W-:Y:S02]  /*0210*/  VIMNMX R9, PT, PT, R4, R3, !PT ;  /* 0x0000000304097248 */ /* 0x000fe40007fe0100 */
[-C--:B------:R-:W-:Y:S02]  /*0220*/  ISETP.GE.AND P0, PT, R2, R6.reuse, PT ;  /* 0x000000060200720c */ /* 0x080fe40003f06270 */
[-C--:B------:R-:W-:Y:S01]  /*0230*/  ISETP.GE.AND P1, PT, R9, R6.reuse, PT ;  /* 0x000000060900720c */ /* 0x080fe20003f26270 */
[----:B--2---:R-:W-:Y:S01]  /*0240*/  IMAD.WIDE R8, R18, 0x4, R22 ;  /* 0x0000000412087825 */ /* 0x004fe200078e0216 */
[----:B------:R-:W-:Y:S02]  /*0250*/  ISETP.GE.U32.OR P0, PT, R5, R6, P0 ;  /* 0x000000060500720c */ /* 0x000fe40000706470 */
[----:B------:R-:W-:-:S09]  /*0260*/  MOV R24, RZ ;  /* 0x000000ff00187202 */ /* 0x000fd20000000f00 */
[----:B------:R-:W0:Y:S02]  /*0270*/  @!P1 LDC.64 R10, c[0x0][0x388] ;  /* 0x0000e200ff0a9b82 */ /* 0x000e240000000a00 */
[----:B------:R-:W2:Y:S01]  /*0280*/  @!P0 LDG.E R29, desc[UR8][R8.64] ;  /* 0x00000008081d8981 */ /* 0x000ea2000c1e1900 */
[----:B0-----:R-:W-:-:S05]  /*0290*/  @!P1 IMAD.WIDE R10, R7, 0x4, R10 ;  /* 0x00000004070a9825 */ /* 0x001fca00078e020a */
[----:B------:R-:W3:Y:S01]  /*02a0*/  @!P1 LDG.E R24, desc[UR8][R10.64] ;  /* 0x000000080a189981 */ /* 0x000ee2000c1e1900 */
[----:B------:R-:W-:-:S05]  /*02b0*/  VIADD R19, R19, 0x1 ;  /* 0x0000000113137836 */ /* 0x000fca0000000000 */
[----:B------:R-:W-:Y:S02]  /*02c0*/  ISETP.NE.AND P0, PT, R19, RZ, PT ;  /* 0x000000ff1300720c */ /* 0x000fe40003f05270 */
[----:B------:R-:W-:Y:S02]  /*02d0*/  IADD3 R3, PT, PT, R3, 0x10, RZ ;  /* 0x0000001003037810 */ /* 0x000fe40007ffe0ff */
[----:B------:R-:W-:Y:S02]  /*02e0*/  IADD3 R18, PT, PT, R18, 0x10, RZ ;  /* 0x0000001012127810 */ /* 0x000fe40007ffe0ff */
[----:B------:R-:W-:Y:S02]  /*02f0*/  IADD3 R2, PT, PT, R2, 0x10, RZ ;  /* 0x0000001002027810 */ /* 0x000fe40007ffe0ff */
[----:B------:R-:W-:Y:S01]  /*0300*/  LEA R7, R6, R7, 0x4 ;  /* 0x0000000706077211 */ /* 0x000fe200078e20ff */
[----:B--2---:R-:W-:Y:S04]  /*0310*/  STS [R20], R29 ;  /* 0x0000001d14007388 */ /* 0x004fe80000000800 */
[----:B---3--:R-:W-:Y:S01]  /*0320*/  STS [R21], R24 ;  /* 0x0000001815007388 */ /* 0x008fe20000000800 */
[----:B------:R-:W-:Y:S06]  /*0330*/  BAR.SYNC.DEFER_BLOCKING 0x0 ;  /* 0x0000000000007b1d */ /* 0x000fec0000010000 */
[----:B------:R-:W-:Y:S04]  /*0340*/  LDS R26, [R16] ;  /* 0x00000000101a7984 */ /* 0x000fe80000000800 */
[----:B------:R-:W0:Y:S04]  /*0350*/  LDS.128 R12, [R17] ;  /* 0x00000000110c7984 */ /* 0x000e280000000c00 */
[----:B------:R-:W1:Y:S04]  /*0360*/  LDS R28, [R16+0x40] ;  /* 0x00004000101c7984 */ /* 0x000e680000000800 */
[----:B------:R-:W2:Y:S04]  /*0370*/  LDS R27, [R16+0x80] ;  /* 0x00008000101b7984 */ /* 0x000ea80000000800 */
[----:B------:R-:W-:Y:S04]  /*0380*/  LDS.128 R8, [R17+0x10] ;  /* 0x0000100011087984 */ /* 0x000fe80000000c00 */
[----:B------:R-:W-:Y:S01]  /*0390*/  LDS R24, [R16+0x140] ;  /* 0x0001400010187984 */ /* 0x000fe20000000800 */
[----:B0-----:R-:W-:-:S03]  /*03a0*/  FFMA R26, R12, R26, R25 ;  /* 0x0000001a0c1a7223 */ /* 0x001fc60000000019 */
[----:B------:R-:W0:Y:S01]  /*03b0*/  LDS R12, [R16+0xc0] ;  /* 0x0000c000100c7984 */ /* 0x000e220000000800 */
[----:B-1----:R-:W-:-:S03]  /*03c0*/  FFMA R26, R28, R13, R26 ;  /* 0x0000000d1c1a7223 */ /* 0x002fc6000000001a */
[----:B------:R-:W1:Y:S04]  /*03d0*/  LDS R13, [R16+0x100] ;  /* 0x00010000100d7984 */ /* 0x000e680000000800 */
[----:B------:R-:W3:Y:S01]  /*03e0*/  LDS R25, [R16+0x180] ;  /* 0x0001800010197984 */ /* 0x000ee20000000800 */
[----:B--2---:R-:W-:-:S04]  /*03f0*/  FFMA R27, R27, R14, R26 ;  /* 0x0000000e1b1b7223 */ /* 0x004fc8000000001a */
[----:B0-----:R-:W-:Y:S02]  /*0400*/  FFMA R15, R12, R15, R27 ;  /* 0x0000000f0c0f7223 */ /* 0x001fe4000000001b */
[----:B------:R-:W-:Y:S02]  /*0410*/  LDS R27, [R16+0x200] ;  /* 0x00020000101b7984 */ /* 0x000fe40000000800 */
[----:B-1----:R-:W-:Y:S02]  /*0420*/  FFMA R13, R8, R13, R15 ;  /* 0x0000000d080d7223 */ /* 0x002fe4000000000f */
[----:B------:R-:W0:Y:S02]  /*0430*/  LDS R8, [R16+0x1c0] ;  /* 0x0001c00010087984 */ /* 0x000e240000000800 */
[----:B------:R-:W-:Y:S02]  /*0440*/  FFMA R26, R24, R9, R13 ;  /* 0x00000009181a7223 */ /* 0x000fe4000000000d */
[----:B------:R-:W1:Y:S04]  /*0450*/  LDS.128 R12, [R17+0x20] ;  /* 0x00002000110c7984 */ /* 0x000e680000000c00 */
[----:B------:R-:W2:Y:S01]  /*0460*/  LDS R24, [R16+0x240] ;  /* 0x0002400010187984 */ /* 0x000ea20000000800 */
[----:B---3--:R-:W-:-:S03]  /*0470*/  FFMA R9, R25, R10, R26 ;  /* 0x0000000a19097223 */ /* 0x008fc6000000001a */
[----:B------:R-:W3:Y:S01]  /*0480*/  LDS R25, [R16+0x280] ;  /* 0x0002800010197984 */ /* 0x000ee20000000800 */
[----:B0-----:R-:W-:-:S04]  /*0490*/  FFMA R9, R8, R11, R9 ;  /* 0x0000000b08097223 */ /* 0x001fc80000000009 */
[----:B-1----:R-:W-:Y:S02]  /*04a0*/  FFMA R9, R12, R27, R9 ;  /* 0x0000001b0c097223 */ /* 0x002fe40000000009 */
[----:B------:R-:W0:Y:S02]  /*04b0*/  LDS R12, [R16+0x2c0] ;  /* 0x0002c000100c7984 */ /* 0x000e240000000800 */
[----:B--2---:R-:W-:Y:S02]  /*04c0*/  FFMA R24, R24, R13, R9 ;  /* 0x0000000d18187223 */ /* 0x004fe40000000009 */
[----:B------:R-:W-:Y:S04]  /*04d0*/  LDS R13, [R16+0x300] ;  /* 0x00030000100d7984 */ /* 0x000fe80000000800 */
[----:B------:R-:W1:Y:S01]  /*04e0*/  LDS.128 R8, [R17+0x30] ;  /* 0x0000300011087984 */ /* 0x000e620000000c00 */
[----:B---3--:R-:W-:-:S03]  /*04f0*/  FFMA R25, R25, R14, R24 ;  /* 0x0000000e19197223 */ /* 0x008fc60000000018 */
[----:B------:R-:W2:Y:S04]  /*0500*/  LDS R27, [R16+0x340] ;  /* 0x00034000101b7984 */ /* 0x000ea80000000800 */
[----:B------:R-:W3:Y:S04]  /*0510*/  LDS R24, [R16+0x380] ;  /* 0x0003800010187984 */ /* 0x000ee80000000800 */
[----:B------:R-:W4:Y:S01]  /*0520*/  LDS R14, [R16+0x3c0] ;  /* 0x0003c000100e7984 */ /* 0x000f220000000800 */
[----:B0-----:R-:W-:-:S04]  /*0530*/  FFMA R15, R12, R15, R25 ;  /* 0x0000000f0c0f7223 */ /* 0x001fc80000000019 */
[----:B-1----:R-:W-:-:S04]  /*0540*/  FFMA R8, R8, R13, R15 ;  /* 0x0000000d08087223 */ /* 0x002fc8000000000f */
[----:B--2---:R-:W-:-:S04]  /*0550*/  FFMA R9, R27, R9, R8 ;  /* 0x000000091b097223 */ /* 0x004fc80000000008 */
[----:B---3--:R-:W-:-:S04]  /*0560*/  FFMA R9, R24, R10, R9 ;  /* 0x0000000a18097223 */ /* 0x008fc80000000009 */
[----:B----4-:R-:W-:Y:S01]  /*0570*/  FFMA R25, R14, R11, R9 ;  /* 0x0000000b0e197223 */ /* 0x010fe20000000009 */
[----:B------:R-:W-:Y:S06]  /*0580*/  BAR.SYNC.DEFER_BLOCKING 0x0 ;  /* 0x0000000000007b1d */ /* 0x000fec0000010000 */
[----:B------:R-:W-:Y:S05]  /*0590*/  @P0 BRA `(.L_x_1) ;  /* 0xfffffffc00140947 */ /* 0x000fea000383ffff */
.L_x_0:
[----:B------:R-:W-:-:S04]  /*05a0*/  VIMNMX R3, PT, PT, R5, R4, !PT ;  /* 0x0000000405037248 */ /* 0x000fc80007fe0100 */
[----:B------:R-:W-:-:S13]  /*05b0*/  ISETP.GE.AND P0, PT, R3, R6, PT ;  /* 0x000000060300720c */ /* 0x000fda0003f06270 */
[----:B------:R-:W-:Y:S05]  /*05c0*/  @P0 EXIT ;  /* 0x000000000000094d */ /* 0x000fea0003800000 */
[----:B------:R-:W0:Y:S01]  /*05d0*/  LDC.64 R2, c[0x0][0x390] ;  /* 0x0000e400ff027b82 */ /* 0x000e220000000a00 */
[----:B------:R-:W-:-:S04]  /*05e0*/  IMAD R5, R5, R6, R4 ;  /* 0x0000000605057224 */ /* 0x000fc800078e0204 */
[----:B0-----:R-:W-:-:S05]  /*05f0*/  IMAD.WIDE R2, R5, 0x4, R2 ;  /* 0x0000000405027825 */ /* 0x001fca00078e0202 */
[----:B------:R-:W-:Y:S01]  /*0600*/  STG.E desc[UR8][R2.64], R25 ;  /* 0x0000001902007986 */ /* 0x000fe2000c101908 */
[----:B------:R-:W-:Y:S05]  /*0610*/  EXIT ;  /* 0x000000000000794d */ /* 0x000fea0003800000 */
.L_x_2:
[----:B------:R-:W-:-:S00]  /*0620*/  BRA `(.L_x_2) ;  /* 0xfffffffc00fc7947 */ /* 0x000fc0000383ffff */
[----:B------:R-:W-:-:S00]  /*0630*/  NOP ;  /* 0x0000000000007918 */ /* 0x000fc00000000000 */
        /* <DEDUP_REMOVED lines=12> */
.L_x_3:


//--------------------- .nv.shared._Z20TiledMatrixMulKernelPfS_S_i --------------------------
	.section	.nv.shared._Z20TiledMatrixMulKernelPfS_S_i,"aw",@nobits
	.sectionflags	@""
	.align	4
.nv.shared._Z20TiledMatrixMulKernelPfS_S_i:
	.zero		3072


//--------------------- .nv.shared.reserved.0     --------------------------
	.section	.nv.shared.reserved.0,"aw",@nobits
	.weak		__nv_reservedSMEM_offset_0_alias
	.size		__nv_reservedSMEM_offset_0_alias, 0, 64
	.other		__nv_reservedSMEM_offset_0_alias,@"STO_CUDA_RESERVED_SHARED STV_DEFAULT"
__nv_reservedSMEM_offset_0_alias:
	.zero		0
	.zero		64


//--------------------- .nv.constant0._Z20TiledMatrixMulKernelPfS_S_i --------------------------
	.section	.nv.constant0._Z20TiledMatrixMulKernelPfS_S_i,"a",@progbits
	.sectionflags	@""
	.align	4
.nv.constant0._Z20TiledMatrixMulKernelPfS_S_i:
	.zero		924


//--------------------- SYMBOLS --------------------------

	.type		.nv.reservedSmem.offset0,@object
	.size		.nv.reservedSmem.offset0,0x4
	.type		.nv.reservedSmem.cap,@object
	.size		.nv.reservedSmem.cap,0x4
